//
// Generated by NVIDIA NVVM Compiler
//
// Compiler Build ID: CL-36424714
// Cuda compilation tools, release 13.0, V13.0.88
// Based on NVVM 20.0.0
//

.version 9.0
.target sm_100
.address_size 64

	// .globl	_Z13bitonic_mergePiiii
// _ZZ13bitonic_mergePiiiiE16shared_mem_block has been demoted

.visible .entry _Z13bitonic_mergePiiii(
	.param .u64 .ptr .align 1 _Z13bitonic_mergePiiii_param_0,
	.param .u32 _Z13bitonic_mergePiiii_param_1,
	.param .u32 _Z13bitonic_mergePiiii_param_2,
	.param .u32 _Z13bitonic_mergePiiii_param_3
)
{
	.reg .pred 	%p<10>;
	.reg .b32 	%r<42>;
	.reg .b64 	%rd<5>;
	// demoted variable
	.shared .align 4 .b8 _ZZ13bitonic_mergePiiiiE16shared_mem_block[4096];
	ld.param.u64 	%rd3, [_Z13bitonic_mergePiiii_param_0];
	ld.param.u32 	%r20, [_Z13bitonic_mergePiiii_param_1];
	ld.param.u32 	%r21, [_Z13bitonic_mergePiiii_param_2];
	ld.param.u32 	%r22, [_Z13bitonic_mergePiiii_param_3];
	mov.u32 	%r23, %ctaid.x;
	mov.u32 	%r1, %ntid.x;
	mul.lo.s32 	%r2, %r23, %r1;
	mov.u32 	%r3, %tid.x;
	add.s32 	%r4, %r2, %r3;
	setp.lt.s32 	%p1, %r20, 1;
	@%p1 bra 	$L__BB0_12;
	mov.u32 	%r25, %nctaid.x;
	mul.lo.s32 	%r5, %r1, %r25;
	shl.b32 	%r26, %r3, 2;
	mov.u32 	%r27, _ZZ13bitonic_mergePiiiiE16shared_mem_block;
	add.s32 	%r6, %r27, %r26;
	cvta.to.global.u64 	%rd1, %rd3;
	mov.b32 	%r37, 0;
	mov.u32 	%r38, %r4;
$L__BB0_2:
	add.s32 	%r28, %r37, %r2;
	setp.ge.u32 	%p2, %r28, %r20;
	@%p2 bra 	$L__BB0_12;
	setp.lt.s32 	%p3, %r21, 2;
	bar.sync 	0;
	add.s32 	%r29, %r4, %r37;
	mul.wide.u32 	%rd4, %r29, 4;
	add.s64 	%rd2, %rd1, %rd4;
	ld.global.u32 	%r30, [%rd2];
	st.shared.u32 	[%r6], %r30;
	@%p3 bra 	$L__BB0_11;
	div.s32 	%r33, %r38, %r22;
	and.b32  	%r34, %r33, 1;
	mov.u32 	%r39, %r21;
$L__BB0_5:
	mov.u32 	%r9, %r39;
	bar.sync 	0;
	shr.u32 	%r39, %r9, 1;
	div.u32 	%r31, %r3, %r39;
	and.b32  	%r32, %r31, 1;
	setp.eq.b32 	%p4, %r32, 1;
	@%p4 bra 	$L__BB0_10;
	setp.eq.b32 	%p5, %r34, 1;
	shl.b32 	%r35, %r39, 2;
	add.s32 	%r11, %r6, %r35;
	@%p5 bra 	$L__BB0_8;
	ld.shared.u32 	%r41, [%r6];
	ld.shared.u32 	%r40, [%r11];
	setp.gt.s32 	%p7, %r41, %r40;
	@%p7 bra 	$L__BB0_9;
	bra.uni 	$L__BB0_10;
$L__BB0_8:
	ld.shared.u32 	%r41, [%r6];
	ld.shared.u32 	%r40, [%r11];
	setp.ge.s32 	%p6, %r41, %r40;
	@%p6 bra 	$L__BB0_10;
$L__BB0_9:
	st.shared.u32 	[%r6], %r40;
	st.shared.u32 	[%r11], %r41;
$L__BB0_10:
	bar.sync 	0;
	ld.shared.u32 	%r36, [%r6];
	st.global.u32 	[%rd2], %r36;
	setp.gt.u32 	%p8, %r9, 3;
	@%p8 bra 	$L__BB0_5;
$L__BB0_11:
	add.s32 	%r37, %r37, %r5;
	add.s32 	%r38, %r38, %r5;
	setp.lt.s32 	%p9, %r37, %r20;
	@%p9 bra 	$L__BB0_2;
$L__BB0_12:
	ret;

}
	// .globl	_Z20bitonic_half_cleanerPiiii
.visible .entry _Z20bitonic_half_cleanerPiiii(
	.param .u64 .ptr .align 1 _Z20bitonic_half_cleanerPiiii_param_0,
	.param .u32 _Z20bitonic_half_cleanerPiiii_param_1,
	.param .u32 _Z20bitonic_half_cleanerPiiii_param_2,
	.param .u32 _Z20bitonic_half_cleanerPiiii_param_3
)
{
	.reg .pred 	%p<7>;
	.reg .b32 	%r<26>;
	.reg .b64 	%rd<7>;

	ld.param.u64 	%rd4, [_Z20bitonic_half_cleanerPiiii_param_0];
	ld.param.u32 	%r13, [_Z20bitonic_half_cleanerPiiii_param_1];
	ld.param.u32 	%r15, [_Z20bitonic_half_cleanerPiiii_param_2];
	ld.param.u32 	%r14, [_Z20bitonic_half_cleanerPiiii_param_3];
	mov.u32 	%r16, %ctaid.x;
	mov.u32 	%r1, %ntid.x;
	mov.u32 	%r17, %tid.x;
	mad.lo.s32 	%r23, %r16, %r1, %r17;
	shr.s32 	%r3, %r15, 1;
	setp.ge.s32 	%p1, %r23, %r13;
	@%p1 bra 	$L__BB1_8;
	mov.u32 	%r18, %nctaid.x;
	mul.lo.s32 	%r4, %r1, %r18;
	cvta.to.global.u64 	%rd1, %rd4;
	mul.wide.s32 	%rd6, %r3, 4;
$L__BB1_2:
	div.s32 	%r19, %r23, %r3;
	and.b32  	%r20, %r19, 1;
	setp.eq.b32 	%p2, %r20, 1;
	@%p2 bra 	$L__BB1_7;
	div.s32 	%r21, %r23, %r14;
	and.b32  	%r22, %r21, 1;
	setp.eq.b32 	%p3, %r22, 1;
	mul.wide.s32 	%rd5, %r23, 4;
	add.s64 	%rd2, %rd1, %rd5;
	add.s64 	%rd3, %rd2, %rd6;
	@%p3 bra 	$L__BB1_5;
	ld.global.u32 	%r25, [%rd2];
	ld.global.u32 	%r24, [%rd3];
	setp.gt.s32 	%p5, %r25, %r24;
	@%p5 bra 	$L__BB1_6;
	bra.uni 	$L__BB1_7;
$L__BB1_5:
	ld.global.u32 	%r25, [%rd2];
	ld.global.u32 	%r24, [%rd3];
	setp.ge.s32 	%p4, %r25, %r24;
	@%p4 bra 	$L__BB1_7;
$L__BB1_6:
	st.global.u32 	[%rd2], %r24;
	st.global.u32 	[%rd3], %r25;
$L__BB1_7:
	add.s32 	%r23, %r23, %r4;
	setp.lt.s32 	%p6, %r23, %r13;
	@%p6 bra 	$L__BB1_2;
$L__BB1_8:
	ret;

}


// ===== COMPILED SASS (sm_100) =====

	.target	sm_100

	.elftype	@"ET_EXEC"


//--------------------- .note.nv.tkinfo           --------------------------
	.section	.note.nv.tkinfo,"",@"SHT_NOTE"
	.sectionflags	@"SHF_NOTE_NV_TKINFO"
	.tkinfo
        /*0018*/ 	.word	0x00000002
        /*0030*/ 	.string	""
        /*0030*/ 	.string	"ptxas"
        /*0030*/ 	.string	"Cuda compilation tools, release 13.0, V13.0.88"
        /*0030*/ 	.string	"Build cuda_13.0.r13.0/compiler.36424714_0"
        /*0030*/ 	.string	"-arch sm_100 -m 64 "



//--------------------- .note.nv.cuinfo           --------------------------
	.section	.note.nv.cuinfo,"",@"SHT_NOTE"
	.sectionflags	@"SHF_NOTE_NV_CUINFO"
        /*0018*/ 	.short	0x0002
        /*001a*/ 	.short	0x0064
        /*001c*/ 	.short	0x0082
	.zero		2


//--------------------- .nv.info                  --------------------------
	.section	.nv.info,"",@"SHT_CUDA_INFO"
	.align	4


	//----- nvinfo : EIATTR_REGCOUNT
	.align		4
        /*0000*/ 	.byte	0x04, 0x2f
        /*0002*/ 	.short	(.L_1 - .L_0)
	.align		4
.L_0:
        /*0004*/ 	.word	index@(_Z13bitonic_mergePiiii)
        /*0008*/ 	.word	0x00000010


	//----- nvinfo : EIATTR_FRAME_SIZE
	.align		4
.L_1:
        /*000c*/ 	.byte	0x04, 0x11
        /*000e*/ 	.short	(.L_3 - .L_2)
	.align		4
.L_2:
        /*0010*/ 	.word	index@(_Z13bitonic_mergePiiii)
        /*0014*/ 	.word	0x00000000


	//----- nvinfo : EIATTR_REGCOUNT
	.align		4
.L_3:
        /*0018*/ 	.byte	0x04, 0x2f
        /*001a*/ 	.short	(.L_5 - .L_4)
	.align		4
.L_4:
        /*001c*/ 	.word	index@(_Z20bitonic_half_cleanerPiiii)
        /*0020*/ 	.word	0x00000013


	//----- nvinfo : EIATTR_FRAME_SIZE
	.align		4
.L_5:
        /*0024*/ 	.byte	0x04, 0x11
        /*0026*/ 	.short	(.L_7 - .L_6)
	.align		4
.L_6:
        /*0028*/ 	.word	index@(_Z20bitonic_half_cleanerPiiii)
        /*002c*/ 	.word	0x00000000


	//----- nvinfo : EIATTR_MIN_STACK_SIZE
	.align		4
.L_7:
        /*0030*/ 	.byte	0x04, 0x12
        /*0032*/ 	.short	(.L_9 - .L_8)
	.align		4
.L_8:
        /*0034*/ 	.word	index@(_Z20bitonic_half_cleanerPiiii)
        /*0038*/ 	.word	0x00000000


	//----- nvinfo : EIATTR_MIN_STACK_SIZE
	.align		4
.L_9:
        /*003c*/ 	.byte	0x04, 0x12
        /*003e*/ 	.short	(.L_11 - .L_10)
	.align		4
.L_10:
        /*0040*/ 	.word	index@(_Z13bitonic_mergePiiii)
        /*0044*/ 	.word	0x00000000
.L_11:


//--------------------- .nv.compat                --------------------------
	.section	.nv.compat,"",@"SHT_CUDA_COMPAT_INFO"
	.align	4
        /*0000*/ 	.byte	0x02, 0x09, 0x00, 0x00, 0x02, 0x02, 0x01, 0x00, 0x02, 0x05, 0x05, 0x00, 0x03, 0x07, 0x01, 0x01
        /*0010*/ 	.byte	0x02, 0x03, 0x00, 0x00, 0x02, 0x06, 0x01, 0x00, 0x04, 0x0b, 0x08, 0x00, 0x09, 0x00, 0x00, 0x00
        /*0020*/ 	.byte	0x00, 0x00, 0x00, 0x00


//--------------------- .nv.info._Z20bitonic_half_cleanerPiiii --------------------------
	.section	.nv.info._Z20bitonic_half_cleanerPiiii,"",@"SHT_CUDA_INFO"
	.sectionflags	@""
	.align	4


	//----- nvinfo : EIATTR_CUDA_API_VERSION
	.align		4
        /*0000*/ 	.byte	0x04, 0x37
        /*0002*/ 	.short	(.L_13 - .L_12)
.L_12:
        /*0004*/ 	.word	0x00000082


	//----- nvinfo : EIATTR_KPARAM_INFO
	.align		4
.L_13:
        /*0008*/ 	.byte	0x04, 0x17
        /*000a*/ 	.short	(.L_15 - .L_14)
.L_14:
        /*000c*/ 	.word	0x00000000
        /*0010*/ 	.short	0x0003
        /*0012*/ 	.short	0x0010
        /*0014*/ 	.byte	0x00, 0xf0, 0x11, 0x00


	//----- nvinfo : EIATTR_KPARAM_INFO
	.align		4
.L_15:
        /*0018*/ 	.byte	0x04, 0x17
        /*001a*/ 	.short	(.L_17 - .L_16)
.L_16:
        /*001c*/ 	.word	0x00000000
        /*0020*/ 	.short	0x0002
        /*0022*/ 	.short	0x000c
        /*0024*/ 	.byte	0x00, 0xf0, 0x11, 0x00


	//----- nvinfo : EIATTR_KPARAM_INFO
	.align		4
.L_17:
        /*0028*/ 	.byte	0x04, 0x17
        /*002a*/ 	.short	(.L_19 - .L_18)
.L_18:
        /*002c*/ 	.word	0x00000000
        /*0030*/ 	.short	0x0001
        /*0032*/ 	.short	0x0008
        /*0034*/ 	.byte	0x00, 0xf0, 0x11, 0x00


	//----- nvinfo : EIATTR_KPARAM_INFO
	.align		4
.L_19:
        /*0038*/ 	.byte	0x04, 0x17
        /*003a*/ 	.short	(.L_21 - .L_20)
.L_20:
        /*003c*/ 	.word	0x00000000
        /*0040*/ 	.short	0x0000
        /*0042*/ 	.short	0x0000
        /*0044*/ 	.byte	0x00, 0xf5, 0x21, 0x00


	//----- nvinfo : EIATTR_SPARSE_MMA_MASK
	.align		4
.L_21:
        /*0048*/ 	.byte	0x03, 0x50
        /*004a*/ 	.short	0x0000


	//----- nvinfo : EIATTR_MAXREG_COUNT
	.align		4
        /*004c*/ 	.byte	0x03, 0x1b
        /*004e*/ 	.short	0x00ff


	//----- nvinfo : EIATTR_MERCURY_ISA_VERSION
	.align		4
        /*0050*/ 	.byte	0x03, 0x5f
        /*0052*/ 	.short	0x0101


	//----- nvinfo : EIATTR_VRC_CTA_INIT_COUNT
	.align		4
        /*0054*/ 	.byte	0x02, 0x4a
	.zero		1
	.zero		1


	//----- nvinfo : EIATTR_EXIT_INSTR_OFFSETS
	.align		4
        /*0058*/ 	.byte	0x04, 0x1c
        /*005a*/ 	.short	(.L_23 - .L_22)


	//   ....[0]....
.L_22:
        /*005c*/ 	.word	0x00000070


	//   ....[1]....
        /*0060*/ 	.word	0x000005b0


	//----- nvinfo : EIATTR_CRS_STACK_SIZE
	.align		4
.L_23:
        /*0064*/ 	.byte	0x04, 0x1e
        /*0066*/ 	.short	(.L_25 - .L_24)
.L_24:
        /*0068*/ 	.word	0x00000000


	//----- nvinfo : EIATTR_CBANK_PARAM_SIZE
	.align		4
.L_25:
        /*006c*/ 	.byte	0x03, 0x19
        /*006e*/ 	.short	0x0014


	//----- nvinfo : EIATTR_PARAM_CBANK
	.align		4
        /*0070*/ 	.byte	0x04, 0x0a
        /*0072*/ 	.short	(.L_27 - .L_26)
	.align		4
.L_26:
        /*0074*/ 	.word	index@(.nv.constant0._Z20bitonic_half_cleanerPiiii)
        /*0078*/ 	.short	0x0380
        /*007a*/ 	.short	0x0014


	//----- nvinfo : EIATTR_SW_WAR
	.align		4
.L_27:
        /*007c*/ 	.byte	0x04, 0x36
        /*007e*/ 	.short	(.L_29 - .L_28)
.L_28:
        /*0080*/ 	.word	0x00000008
.L_29:


//--------------------- .nv.info._Z13bitonic_mergePiiii --------------------------
	.section	.nv.info._Z13bitonic_mergePiiii,"",@"SHT_CUDA_INFO"
	.sectionflags	@""
	.align	4


	//----- nvinfo : EIATTR_CUDA_API_VERSION
	.align		4
        /*0000*/ 	.byte	0x04, 0x37
        /*0002*/ 	.short	(.L_31 - .L_30)
.L_30:
        /*0004*/ 	.word	0x00000082


	//----- nvinfo : EIATTR_KPARAM_INFO
	.align		4
.L_31:
        /*0008*/ 	.byte	0x04, 0x17
        /*000a*/ 	.short	(.L_33 - .L_32)
.L_32:
        /*000c*/ 	.word	0x00000000
        /*0010*/ 	.short	0x0003
        /*0012*/ 	.short	0x0010
        /*0014*/ 	.byte	0x00, 0xf0, 0x11, 0x00


	//----- nvinfo : EIATTR_KPARAM_INFO
	.align		4
.L_33:
        /*0018*/ 	.byte	0x04, 0x17
        /*001a*/ 	.short	(.L_35 - .L_34)
.L_34:
        /*001c*/ 	.word	0x00000000
        /*0020*/ 	.short	0x0002
        /*0022*/ 	.short	0x000c
        /*0024*/ 	.byte	0x00, 0xf0, 0x11, 0x00


	//----- nvinfo : EIATTR_KPARAM_INFO
	.align		4
.L_35:
        /*0028*/ 	.byte	0x04, 0x17
        /*002a*/ 	.short	(.L_37 - .L_36)
.L_36:
        /*002c*/ 	.word	0x00000000
        /*0030*/ 	.short	0x0001
        /*0032*/ 	.short	0x0008
        /*0034*/ 	.byte	0x00, 0xf0, 0x11, 0x00


	//----- nvinfo : EIATTR_KPARAM_INFO
	.align		4
.L_37:
        /*0038*/ 	.byte	0x04, 0x17
        /*003a*/ 	.short	(.L_39 - .L_38)
.L_38:
        /*003c*/ 	.word	0x00000000
        /*0040*/ 	.short	0x0000
        /*0042*/ 	.short	0x0000
        /*0044*/ 	.byte	0x00, 0xf5, 0x21, 0x00


	//----- nvinfo : EIATTR_SPARSE_MMA_MASK
	.align		4
.L_39:
        /*0048*/ 	.byte	0x03, 0x50
        /*004a*/ 	.short	0x0000


	//----- nvinfo : EIATTR_MAXREG_COUNT
	.align		4
        /*004c*/ 	.byte	0x03, 0x1b
        /*004e*/ 	.short	0x00ff


	//----- nvinfo : EIATTR_NUM_BARRIERS
	.align		4
        /*0050*/ 	.byte	0x02, 0x4c
        /*0052*/ 	.byte	0x01
	.zero		1


	//----- nvinfo : EIATTR_MERCURY_ISA_VERSION
	.align		4
        /*0054*/ 	.byte	0x03, 0x5f
        /*0056*/ 	.short	0x0101


	//----- nvinfo : EIATTR_VRC_CTA_INIT_COUNT
	.align		4
        /*0058*/ 	.byte	0x02, 0x4a
	.zero		1
	.zero		1


	//----- nvinfo : EIATTR_EXIT_INSTR_OFFSETS
	.align		4
        /*005c*/ 	.byte	0x04, 0x1c
        /*005e*/ 	.short	(.L_41 - .L_40)


	//   ....[0]....
.L_40:
        /*0060*/ 	.word	0x00000030


	//   ....[1]....
        /*0064*/ 	.word	0x00000150


	//   ....[2]....
        /*0068*/ 	.word	0x00000710


	//----- nvinfo : EIATTR_CRS_STACK_SIZE
	.align		4
.L_41:
        /*006c*/ 	.byte	0x04, 0x1e
        /*006e*/ 	.short	(.L_43 - .L_42)
.L_42:
        /*0070*/ 	.word	0x00000000


	//----- nvinfo : EIATTR_CBANK_PARAM_SIZE
	.align		4
.L_43:
        /*0074*/ 	.byte	0x03, 0x19
        /*0076*/ 	.short	0x0014


	//----- nvinfo : EIATTR_PARAM_CBANK
	.align		4
        /*0078*/ 	.byte	0x04, 0x0a
        /*007a*/ 	.short	(.L_45 - .L_44)
	.align		4
.L_44:
        /*007c*/ 	.word	index@(.nv.constant0._Z13bitonic_mergePiiii)
        /*0080*/ 	.short	0x0380
        /*0082*/ 	.short	0x0014


	//----- nvinfo : EIATTR_SW_WAR
	.align		4
.L_45:
        /*0084*/ 	.byte	0x04, 0x36
        /*0086*/ 	.short	(.L_47 - .L_46)
.L_46:
        /*0088*/ 	.word	0x00000008
.L_47:


//--------------------- .nv.callgraph             --------------------------
	.section	.nv.callgraph,"",@"SHT_CUDA_CALLGRAPH"
	.align	4
	.sectionentsize	8
	.align		4
        /*0000*/ 	.word	0x00000000
	.align		4
        /*0004*/ 	.word	0xffffffff
	.align		4
        /*0008*/ 	.word	0x00000000
	.align		4
        /*000c*/ 	.word	0xfffffffe
	.align		4
        /*0010*/ 	.word	0x00000000
	.align		4
        /*0014*/ 	.word	0xfffffffd
	.align		4
        /*0018*/ 	.word	0x00000000
	.align		4
        /*001c*/ 	.word	0xfffffffc


//--------------------- .text._Z20bitonic_half_cleanerPiiii --------------------------
	.section	.text._Z20bitonic_half_cleanerPiiii,"ax",@progbits
	.align	128
        .global         _Z20bitonic_half_cleanerPiiii
        .type           _Z20bitonic_half_cleanerPiiii,@function
        .size           _Z20bitonic_half_cleanerPiiii,(.L_x_16 - _Z20bitonic_half_cleanerPiiii)
        .other          _Z20bitonic_half_cleanerPiiii,@"STO_CUDA_ENTRY STV_DEFAULT"
_Z20bitonic_half_cleanerPiiii:
.text._Z20bitonic_half_cleanerPiiii:
[----:B------:R-:W-:Y:S01]  /*0000*/  LDC R1, c[0x0][0x37c] ;  /* 0x0000df00ff017b82 */ /* 0x000fe20000000800 */
[----:B------:R-:W0:Y:S07]  /*0010*/  S2R R9, SR_TID.X ;  /* 0x0000000000097919 */ /* 0x000e2e0000002100 */
[----:B------:R-:W0:Y:S08]  /*0020*/  S2UR UR4, SR_CTAID.X ;  /* 0x00000000000479c3 */ /* 0x000e300000002500 */
[----:B------:R-:W0:Y:S08]  /*0030*/  LDC R10, c[0x0][0x360] ;  /* 0x0000d800ff0a7b82 */ /* 0x000e300000000800 */
[----:B------:R-:W1:Y:S01]  /*0040*/  LDC.64 R2, c[0x0][0x388] ;  /* 0x0000e200ff027b82 */ /* 0x000e620000000a00 */
[----:B0-----:R-:W-:-:S05]  /*0050*/  IMAD R9, R10, UR4, R9 ;  /* 0x000000040a097c24 */ /* 0x001fca000f8e0209 */
[----:B-1----:R-:W-:-:S13]  /*0060*/  ISETP.GE.AND P0, PT, R9, R2, PT ;  /* 0x000000020900720c */ /* 0x002fda0003f06270 */
[----:B------:R-:W-:Y:S05]  /*0070*/  @P0 EXIT ;  /* 0x000000000000094d */ /* 0x000fea0003800000 */
[----:B------:R-:W-:Y:S01]  /*0080*/  SHF.R.S32.HI R4, RZ, 0x1, R3 ;  /* 0x00000001ff047819 */ /* 0x000fe20000011403 */
[----:B------:R-:W0:Y:S01]  /*0090*/  LDC R5, c[0x0][0x390] ;  /* 0x0000e400ff057b82 */ /* 0x000e220000000800 */
[----:B------:R-:W1:Y:S01]  /*00a0*/  LDCU UR4, c[0x0][0x370] ;  /* 0x00006e00ff0477ac */ /* 0x000e620008000800 */
[----:B------:R-:W-:Y:S01]  /*00b0*/  IMAD.MOV.U32 R6, RZ, RZ, RZ ;  /* 0x000000ffff067224 */ /* 0x000fe200078e00ff */
[----:B------:R-:W-:Y:S01]  /*00c0*/  IABS R0, R4 ;  /* 0x0000000400007213 */ /* 0x000fe20000000000 */
[----:B------:R-:W2:Y:S03]  /*00d0*/  LDCU.64 UR6, c[0x0][0x358] ;  /* 0x00006b00ff0677ac */ /* 0x000ea60008000a00 */
[----:B------:R-:W3:Y:S01]  /*00e0*/  I2F.RP R8, R0 ;  /* 0x0000000000087306 */ /* 0x000ee20000209400 */
[----:B------:R-:W4:Y:S01]  /*00f0*/  LDC.64 R2, c[0x0][0x380] ;  /* 0x0000e000ff027b82 */ /* 0x000f220000000a00 */
[----:B------:R-:W0:Y:S06]  /*0100*/  LDCU UR5, c[0x0][0x388] ;  /* 0x00007100ff0577ac */ /* 0x000e2c0008000800 */
[----:B---3--:R-:W3:Y:S02]  /*0110*/  MUFU.RCP R8, R8 ;  /* 0x0000000800087308 */ /* 0x008ee40000001000 */
[----:B---3--:R-:W-:-:S02]  /*0120*/  VIADD R7, R8, 0xffffffe ;  /* 0x0ffffffe08077836 */ /* 0x008fc40000000000 */
[----:B-1----:R-:W-:-:S04]  /*0130*/  IMAD R8, R10, UR4, RZ ;  /* 0x000000040a087c24 */ /* 0x002fc8000f8e02ff */
[----:B------:R-:W1:Y:S02]  /*0140*/  F2I.FTZ.U32.TRUNC.NTZ R7, R7 ;  /* 0x0000000700077305 */ /* 0x000e64000021f000 */
[----:B-1----:R-:W-:-:S04]  /*0150*/  IMAD.MOV R11, RZ, RZ, -R7 ;  /* 0x000000ffff0b7224 */ /* 0x002fc800078e0a07 */
[----:B------:R-:W-:-:S04]  /*0160*/  IMAD R11, R11, R0, RZ ;  /* 0x000000000b0b7224 */ /* 0x000fc800078e02ff */
[----:B------:R-:W-:-:S04]  /*0170*/  IMAD.HI.U32 R6, R7, R11, R6 ;  /* 0x0000000b07067227 */ /* 0x000fc800078e0006 */
[----:B0-2-4-:R-:W-:-:S07]  /*0180*/  IMAD.MOV.U32 R7, RZ, RZ, R9 ;  /* 0x000000ffff077224 */ /* 0x015fce00078e0009 */
.L_x_5:
[-C--:B0-----:R-:W-:Y:S01]  /*0190*/  IABS R10, R4.reuse ;  /* 0x00000004000a7213 */ /* 0x081fe20000000000 */
[----:B------:R-:W-:Y:S01]  /*01a0*/  BSSY.RECONVERGENT B0, `(.L_x_0) ;  /* 0x000003d000007945 */ /* 0x000fe20003800200 */
[----:B------:R-:W-:Y:S02]  /*01b0*/  IABS R9, R7 ;  /* 0x0000000700097213 */ /* 0x000fe40000000000 */
[----:B------:R-:W-:Y:S01]  /*01c0*/  IABS R12, R4 ;  /* 0x00000004000c7213 */ /* 0x000fe20000000000 */
[----:B------:R-:W-:Y:S02]  /*01d0*/  IMAD.MOV R11, RZ, RZ, -R10 ;  /* 0x000000ffff0b7224 */ /* 0x000fe400078e0a0a */
[----:B------:R-:W-:-:S04]  /*01e0*/  IMAD.HI.U32 R10, R6, R9, RZ ;  /* 0x00000009060a7227 */ /* 0x000fc800078e00ff */
[----:B------:R-:W-:-:S05]  /*01f0*/  IMAD R11, R10, R11, R9 ;  /* 0x0000000b0a0b7224 */ /* 0x000fca00078e0209 */
[----:B------:R-:W-:-:S13]  /*0200*/  ISETP.GT.U32.AND P2, PT, R0, R11, PT ;  /* 0x0000000b0000720c */ /* 0x000fda0003f44070 */
[----:B------:R-:W-:Y:S01]  /*0210*/  @!P2 IMAD.IADD R11, R11, 0x1, -R12 ;  /* 0x000000010b0ba824 */ /* 0x000fe200078e0a0c */
[----:B------:R-:W-:Y:S02]  /*0220*/  @!P2 IADD3 R10, PT, PT, R10, 0x1, RZ ;  /* 0x000000010a0aa810 */ /* 0x000fe40007ffe0ff */
[----:B------:R-:W-:Y:S02]  /*0230*/  ISETP.NE.AND P2, PT, R4, RZ, PT ;  /* 0x000000ff0400720c */ /* 0x000fe40003f45270 */
[----:B------:R-:W-:Y:S02]  /*0240*/  ISETP.GE.U32.AND P0, PT, R11, R0, PT ;  /* 0x000000000b00720c */ /* 0x000fe40003f06070 */
[----:B------:R-:W-:-:S04]  /*0250*/  LOP3.LUT R11, R7, R4, RZ, 0x3c, !PT ;  /* 0x00000004070b7212 */ /* 0x000fc800078e3cff */
[----:B------:R-:W-:-:S07]  /*0260*/  ISETP.GE.AND P1, PT, R11, RZ, PT ;  /* 0x000000ff0b00720c */ /* 0x000fce0003f26270 */
[----:B------:R-:W-:-:S06]  /*0270*/  @P0 VIADD R10, R10, 0x1 ;  /* 0x000000010a0a0836 */ /* 0x000fcc0000000000 */
[----:B------:R-:W-:Y:S01]  /*0280*/  @!P1 IMAD.MOV R10, RZ, RZ, -R10 ;  /* 0x000000ffff0a9224 */ /* 0x000fe200078e0a0a */
[----:B------:R-:W-:-:S04]  /*0290*/  @!P2 LOP3.LUT R10, RZ, R4, RZ, 0x33, !PT ;  /* 0x00000004ff0aa212 */ /* 0x000fc800078e33ff */
[----:B------:R-:W-:-:S04]  /*02a0*/  LOP3.LUT R10, R10, 0x1, RZ, 0xc0, !PT ;  /* 0x000000010a0a7812 */ /* 0x000fc800078ec0ff */
[----:B------:R-:W-:-:S13]  /*02b0*/  ISETP.NE.U32.AND P0, PT, R10, 0x1, PT ;  /* 0x000000010a00780c */ /* 0x000fda0003f05070 */
[----:B------:R-:W-:Y:S05]  /*02c0*/  @!P0 BRA `(.L_x_1) ;  /* 0x0000000000a88947 */ /* 0x000fea0003800000 */
[----:B------:R-:W-:Y:S01]  /*02d0*/  IABS R16, R5 ;  /* 0x0000000500107213 */ /* 0x000fe20000000000 */
[----:B------:R-:W-:Y:S03]  /*02e0*/  BSSY.RELIABLE B1, `(.L_x_2) ;  /* 0x0000026000017945 */ /* 0x000fe60003800100 */
[----:B------:R-:W0:Y:S08]  /*02f0*/  I2F.RP R12, R16 ;  /* 0x00000010000c7306 */ /* 0x000e300000209400 */
[----:B0-----:R-:W0:Y:S02]  /*0300*/  MUFU.RCP R12, R12 ;  /* 0x0000000c000c7308 */ /* 0x001e240000001000 */
[----:B0-----:R-:W-:-:S06]  /*0310*/  VIADD R10, R12, 0xffffffe ;  /* 0x0ffffffe0c0a7836 */ /* 0x001fcc0000000000 */
[----:B------:R0:W1:Y:S02]  /*0320*/  F2I.FTZ.U32.TRUNC.NTZ R11, R10 ;  /* 0x0000000a000b7305 */ /* 0x000064000021f000 */
[----:B0-----:R-:W-:Y:S02]  /*0330*/  HFMA2 R10, -RZ, RZ, 0, 0 ;  /* 0x00000000ff0a7431 */ /* 0x001fe400000001ff */
[----:B-1----:R-:W-:-:S04]  /*0340*/  IMAD.MOV R13, RZ, RZ, -R11 ;  /* 0x000000ffff0d7224 */ /* 0x002fc800078e0a0b */
[----:B------:R-:W-:-:S04]  /*0350*/  IMAD R13, R13, R16, RZ ;  /* 0x000000100d0d7224 */ /* 0x000fc800078e02ff */
[----:B------:R-:W-:-:S06]  /*0360*/  IMAD.HI.U32 R14, R11, R13, R10 ;  /* 0x0000000d0b0e7227 */ /* 0x000fcc00078e000a */
[----:B------:R-:W-:-:S04]  /*0370*/  IMAD.HI.U32 R14, R14, R9, RZ ;  /* 0x000000090e0e7227 */ /* 0x000fc800078e00ff */
[----:B------:R-:W-:-:S04]  /*0380*/  IMAD.MOV R11, RZ, RZ, -R14 ;  /* 0x000000ffff0b7224 */ /* 0x000fc800078e0a0e */
[----:B------:R-:W-:Y:S02]  /*0390*/  IMAD R9, R16, R11, R9 ;  /* 0x0000000b10097224 */ /* 0x000fe400078e0209 */
[----:B------:R-:W-:-:S03]  /*03a0*/  IMAD.WIDE R10, R7, 0x4, R2 ;  /* 0x00000004070a7825 */ /* 0x000fc600078e0202 */
[----:B------:R-:W-:Y:S01]  /*03b0*/  ISETP.GT.U32.AND P2, PT, R16, R9, PT ;  /* 0x000000091000720c */ /* 0x000fe20003f44070 */
[----:B------:R-:W-:-:S12]  /*03c0*/  IMAD.WIDE R12, R4, 0x4, R10 ;  /* 0x00000004040c7825 */ /* 0x000fd800078e020a */
[----:B------:R-:W-:Y:S02]  /*03d0*/  @!P2 IMAD.IADD R9, R9, 0x1, -R16 ;  /* 0x000000010909a824 */ /* 0x000fe400078e0a10 */
[----:B------:R-:W-:Y:S01]  /*03e0*/  @!P2 VIADD R14, R14, 0x1 ;  /* 0x000000010e0ea836 */ /* 0x000fe20000000000 */
[----:B------:R-:W-:Y:S02]  /*03f0*/  ISETP.NE.AND P2, PT, R5, RZ, PT ;  /* 0x000000ff0500720c */ /* 0x000fe40003f45270 */
[----:B------:R-:W-:Y:S02]  /*0400*/  ISETP.GE.U32.AND P0, PT, R9, R16, PT ;  /* 0x000000100900720c */ /* 0x000fe40003f06070 */
[----:B------:R-:W-:-:S04]  /*0410*/  LOP3.LUT R9, R7, R5, RZ, 0x3c, !PT ;  /* 0x0000000507097212 */ /* 0x000fc800078e3cff */
[----:B------:R-:W-:-:S07]  /*0420*/  ISETP.GE.AND P1, PT, R9, RZ, PT ;  /* 0x000000ff0900720c */ /* 0x000fce0003f26270 */
[----:B------:R-:W-:-:S06]  /*0430*/  @P0 IADD3 R14, PT, PT, R14, 0x1, RZ ;  /* 0x000000010e0e0810 */ /* 0x000fcc0007ffe0ff */
[----:B------:R-:W-:Y:S01]  /*0440*/  @!P1 IMAD.MOV R14, RZ, RZ, -R14 ;  /* 0x000000ffff0e9224 */ /* 0x000fe200078e0a0e */
[----:B------:R-:W-:-:S04]  /*0450*/  @!P2 LOP3.LUT R14, RZ, R5, RZ, 0x33, !PT ;  /* 0x00000005ff0ea212 */ /* 0x000fc800078e33ff */
[----:B------:R-:W-:-:S04]  /*0460*/  LOP3.LUT R14, R14, 0x1, RZ, 0xc0, !PT ;  /* 0x000000010e0e7812 */ /* 0x000fc800078ec0ff */
[----:B------:R-:W-:-:S13]  /*0470*/  ISETP.NE.U32.AND P0, PT, R14, 0x1, PT ;  /* 0x000000010e00780c */ /* 0x000fda0003f05070 */
[----:B------:R-:W-:Y:S05]  /*0480*/  @!P0 BRA `(.L_x_3) ;  /* 0x0000000000188947 */ /* 0x000fea0003800000 */
[----:B------:R-:W2:Y:S04]  /*0490*/  LDG.E R9, desc[UR6][R10.64] ;  /* 0x000000060a097981 */ /* 0x000ea8000c1e1900 */
[----:B------:R-:W2:Y:S02]  /*04a0*/  LDG.E R14, desc[UR6][R12.64] ;  /* 0x000000060c0e7981 */ /* 0x000ea4000c1e1900 */
[----:B--2---:R-:W-:-:S13]  /*04b0*/  ISETP.GT.AND P0, PT, R9, R14, PT ;  /* 0x0000000e0900720c */ /* 0x004fda0003f04270 */
[----:B------:R-:W-:Y:S05]  /*04c0*/  @!P0 BREAK.RELIABLE B1 ;  /* 0x0000000000018942 */ /* 0x000fea0003800100 */
[----:B------:R-:W-:Y:S05]  /*04d0*/  @P0 BRA `(.L_x_4) ;  /* 0x0000000000180947 */ /* 0x000fea0003800000 */
[----:B------:R-:W-:Y:S05]  /*04e0*/  BRA `(.L_x_1) ;  /* 0x0000000000207947 */ /* 0x000fea0003800000 */
.L_x_3:
[----:B------:R-:W2:Y:S04]  /*04f0*/  LDG.E R9, desc[UR6][R10.64] ;  /* 0x000000060a097981 */ /* 0x000ea8000c1e1900 */
[----:B------:R-:W2:Y:S02]  /*0500*/  LDG.E R14, desc[UR6][R12.64] ;  /* 0x000000060c0e7981 */ /* 0x000ea4000c1e1900 */
[----:B--2---:R-:W-:-:S13]  /*0510*/  ISETP.GE.AND P0, PT, R9, R14, PT ;  /* 0x0000000e0900720c */ /* 0x004fda0003f06270 */
[----:B------:R-:W-:Y:S05]  /*0520*/  @P0 BREAK.RELIABLE B1 ;  /* 0x0000000000010942 */ /* 0x000fea0003800100 */
[----:B------:R-:W-:Y:S05]  /*0530*/  @P0 BRA `(.L_x_1) ;  /* 0x00000000000c0947 */ /* 0x000fea0003800000 */
.L_x_4:
[----:B------:R-:W-:Y:S05]  /*0540*/  BSYNC.RELIABLE B1 ;  /* 0x0000000000017941 */ /* 0x000fea0003800100 */
.L_x_2:
[----:B------:R0:W-:Y:S04]  /*0550*/  STG.E desc[UR6][R10.64], R14 ;  /* 0x0000000e0a007986 */ /* 0x0001e8000c101906 */
[----:B------:R0:W-:Y:S02]  /*0560*/  STG.E desc[UR6][R12.64], R9 ;  /* 0x000000090c007986 */ /* 0x0001e4000c101906 */
.L_x_1:
[----:B------:R-:W-:Y:S05]  /*0570*/  BSYNC.RECONVERGENT B0 ;  /* 0x0000000000007941 */ /* 0x000fea0003800200 */
.L_x_0:
[----:B------:R-:W-:-:S05]  /*0580*/  IMAD.IADD R7, R8, 0x1, R7 ;  /* 0x0000000108077824 */ /* 0x000fca00078e0207 */
[----:B------:R-:W-:-:S13]  /*0590*/  ISETP.GE.AND P0, PT, R7, UR5, PT ;  /* 0x0000000507007c0c */ /* 0x000fda000bf06270 */
[----:B------:R-:W-:Y:S05]  /*05a0*/  @!P0 BRA `(.L_x_5) ;  /* 0xfffffff800f88947 */ /* 0x000fea000383ffff */
[----:B------:R-:W-:Y:S05]  /*05b0*/  EXIT ;  /* 0x000000000000794d */ /* 0x000fea0003800000 */
.L_x_6:
[----:B------:R-:W-:-:S00]  /*05c0*/  BRA `(.L_x_6) ;  /* 0xfffffffc00fc7947 */ /* 0x000fc0000383ffff */
[----:B------:R-:W-:-:S00]  /*05d0*/  NOP ;  /* 0x0000000000007918 */ /* 0x000fc00000000000 */
        /* <DEDUP_REMOVED lines=10> */
.L_x_16:


//--------------------- .text._Z13bitonic_mergePiiii --------------------------
	.section	.text._Z13bitonic_mergePiiii,"ax",@progbits
	.align	128
        .global         _Z13bitonic_mergePiiii
        .type           _Z13bitonic_mergePiiii,@function
        .size           _Z13bitonic_mergePiiii,(.L_x_17 - _Z13bitonic_mergePiiii)
        .other          _Z13bitonic_mergePiiii,@"STO_CUDA_ENTRY STV_DEFAULT"
_Z13bitonic_mergePiiii:
.text._Z13bitonic_mergePiiii:
[----:B------:R-:W-:Y:S08]  /*0000*/  LDC R1, c[0x0][0x37c] ;  /* 0x0000df00ff017b82 */ /* 0x000ff00000000800 */
[----:B------:R-:W0:Y:S02]  /*0010*/  LDC R0, c[0x0][0x388] ;  /* 0x0000e200ff007b82 */ /* 0x000e240000000800 */
[----:B0-----:R-:W-:-:S13]  /*0020*/  ISETP.GE.AND P0, PT, R0, 0x1, PT ;  /* 0x000000010000780c */ /* 0x001fda0003f06270 */
[----:B------:R-:W-:Y:S05]  /*0030*/  @!P0 EXIT ;  /* 0x000000000000894d */ /* 0x000fea0003800000 */
[----:B------:R-:W0:Y:S01]  /*0040*/  S2R R0, SR_TID.X ;  /* 0x0000000000007919 */ /* 0x000e220000002100 */
[----:B------:R-:W1:Y:S01]  /*0050*/  S2UR UR5, SR_CTAID.X ;  /* 0x00000000000579c3 */ /* 0x000e620000002500 */
[----:B------:R-:W1:Y:S01]  /*0060*/  LDCU UR7, c[0x0][0x360] ;  /* 0x00006c00ff0777ac */ /* 0x000e620008000800 */
[----:B------:R-:W2:Y:S06]  /*0070*/  LDCU UR8, c[0x0][0x370] ;  /* 0x00006e00ff0877ac */ /* 0x000eac0008000800 */
[----:B------:R-:W3:Y:S01]  /*0080*/  S2UR UR6, SR_CgaCtaId ;  /* 0x00000000000679c3 */ /* 0x000ee20000008800 */
[----:B------:R-:W-:Y:S01]  /*0090*/  UMOV UR4, 0x400 ;  /* 0x0000040000047882 */ /* 0x000fe20000000000 */
[----:B------:R-:W4:Y:S01]  /*00a0*/  LDCU.64 UR10, c[0x0][0x358] ;  /* 0x00006b00ff0a77ac */ /* 0x000f220008000a00 */
[----:B-1----:R-:W-:-:S06]  /*00b0*/  UIMAD UR5, UR5, UR7, URZ ;  /* 0x00000007050572a4 */ /* 0x002fcc000f8e02ff */
[----:B0-----:R-:W-:Y:S01]  /*00c0*/  VIADD R4, R0, UR5 ;  /* 0x0000000500047c36 */ /* 0x001fe20008000000 */
[----:B---3--:R-:W-:Y:S02]  /*00d0*/  ULEA UR4, UR6, UR4, 0x18 ;  /* 0x0000000406047291 */ /* 0x008fe4000f8ec0ff */
[----:B--2---:R-:W-:Y:S01]  /*00e0*/  UIMAD UR6, UR7, UR8, URZ ;  /* 0x00000008070672a4 */ /* 0x004fe2000f8e02ff */
[----:B------:R-:W-:-:S03]  /*00f0*/  IMAD.MOV.U32 R6, RZ, RZ, R4 ;  /* 0x000000ffff067224 */ /* 0x000fc600078e0004 */
[----:B------:R-:W-:Y:S01]  /*0100*/  LEA R5, R0, UR4, 0x2 ;  /* 0x0000000400057c11 */ /* 0x000fe2000f8e10ff */
[----:B----4-:R-:W-:-:S07]  /*0110*/  UMOV UR4, URZ ;  /* 0x000000ff00047c82 */ /* 0x010fce0008000000 */
.L_x_14:
[----:B01----:R-:W0:Y:S01]  /*0120*/  LDC R2, c[0x0][0x388] ;  /* 0x0000e200ff027b82 */ /* 0x003e220000000800 */
[----:B------:R-:W-:-:S06]  /*0130*/  UIADD3 UR7, UPT, UPT, UR5, UR4, URZ ;  /* 0x0000000405077290 */ /* 0x000fcc000fffe0ff */
[----:B0-----:R-:W-:-:S13]  /*0140*/  ISETP.LE.U32.AND P0, PT, R2, UR7, PT ;  /* 0x0000000702007c0c */ /* 0x001fda000bf03070 */
[----:B------:R-:W-:Y:S05]  /*0150*/  @P0 EXIT ;  /* 0x000000000000094d */ /* 0x000fea0003800000 */
[----:B------:R-:W0:Y:S01]  /*0160*/  LDC.64 R2, c[0x0][0x380] ;  /* 0x0000e000ff027b82 */ /* 0x000e220000000a00 */
[----:B------:R-:W-:Y:S01]  /*0170*/  VIADD R7, R4, UR4 ;  /* 0x0000000404077c36 */ /* 0x000fe20008000000 */
[----:B------:R-:W1:Y:S03]  /*0180*/  LDCU UR7, c[0x0][0x38c] ;  /* 0x00007180ff0777ac */ /* 0x000e660008000800 */
[----:B0-----:R-:W-:-:S03]  /*0190*/  IMAD.WIDE.U32 R2, R7, 0x4, R2 ;  /* 0x0000000407027825 */ /* 0x001fc600078e0002 */
[----:B------:R-:W-:Y:S06]  /*01a0*/  BAR.SYNC.DEFER_BLOCKING 0x0 ;  /* 0x0000000000007b1d */ /* 0x000fec0000010000 */
[----:B------:R-:W2:Y:S01]  /*01b0*/  LDG.E R8, desc[UR10][R2.64] ;  /* 0x0000000a02087981 */ /* 0x000ea2000c1e1900 */
[----:B-1----:R-:W-:-:S03]  /*01c0*/  UISETP.GE.AND UP0, UPT, UR7, 0x2, UPT ;  /* 0x000000020700788c */ /* 0x002fc6000bf06270 */
[----:B--2---:R0:W-:Y:S06]  /*01d0*/  STS [R5], R8 ;  /* 0x0000000805007388 */ /* 0x0041ec0000000800 */
[----:B------:R-:W-:Y:S05]  /*01e0*/  BRA.U !UP0, `(.L_x_7) ;  /* 0x0000000508347547 */ /* 0x000fea000b800000 */
[----:B------:R-:W1:Y:S01]  /*01f0*/  LDC R11, c[0x0][0x390] ;  /* 0x0000e400ff0b7b82 */ /* 0x000e620000000800 */
[----:B------:R-:W-:Y:S01]  /*0200*/  IABS R12, R6 ;  /* 0x00000006000c7213 */ /* 0x000fe20000000000 */
[----:B------:R-:W2:Y:S01]  /*0210*/  LDCU UR7, c[0x0][0x38c] ;  /* 0x00007180ff0777ac */ /* 0x000ea20008000800 */
[----:B-1----:R-:W-:-:S04]  /*0220*/  IABS R10, R11 ;  /* 0x0000000b000a7213 */ /* 0x002fc80000000000 */
[----:B------:R-:W1:Y:S08]  /*0230*/  I2F.RP R7, R10 ;  /* 0x0000000a00077306 */ /* 0x000e700000209400 */
[----:B-1----:R-:W0:Y:S02]  /*0240*/  MUFU.RCP R7, R7 ;  /* 0x0000000700077308 */ /* 0x002e240000001000 */
[----:B0-----:R-:W-:-:S06]  /*0250*/  VIADD R8, R7, 0xffffffe ;  /* 0x0ffffffe07087836 */ /* 0x001fcc0000000000 */
[----:B------:R0:W1:Y:S02]  /*0260*/  F2I.FTZ.U32.TRUNC.NTZ R9, R8 ;  /* 0x0000000800097305 */ /* 0x000064000021f000 */
[----:B0-----:R-:W-:Y:S01]  /*0270*/  IMAD.MOV.U32 R8, RZ, RZ, RZ ;  /* 0x000000ffff087224 */ /* 0x001fe200078e00ff */
[----:B-1----:R-:W-:-:S05]  /*0280*/  IADD3 R13, PT, PT, RZ, -R9, RZ ;  /* 0x80000009ff0d7210 */ /* 0x002fca0007ffe0ff */
[----:B------:R-:W-:-:S04]  /*0290*/  IMAD R13, R13, R10, RZ ;  /* 0x0000000a0d0d7224 */ /* 0x000fc800078e02ff */
[----:B------:R-:W-:-:S06]  /*02a0*/  IMAD.HI.U32 R9, R9, R13, R8 ;  /* 0x0000000d09097227 */ /* 0x000fcc00078e0008 */
[----:B------:R-:W-:-:S04]  /*02b0*/  IMAD.HI.U32 R9, R9, R12, RZ ;  /* 0x0000000c09097227 */ /* 0x000fc800078e00ff */
[----:B------:R-:W-:-:S04]  /*02c0*/  IMAD.MOV R7, RZ, RZ, -R9 ;  /* 0x000000ffff077224 */ /* 0x000fc800078e0a09 */
[----:B------:R-:W-:-:S05]  /*02d0*/  IMAD R7, R10, R7, R12 ;  /* 0x000000070a077224 */ /* 0x000fca00078e020c */
[----:B------:R-:W-:-:S13]  /*02e0*/  ISETP.GT.U32.AND P1, PT, R10, R7, PT ;  /* 0x000000070a00720c */ /* 0x000fda0003f24070 */
[----:B------:R-:W-:Y:S01]  /*02f0*/  @!P1 IMAD.IADD R7, R7, 0x1, -R10 ;  /* 0x0000000107079824 */ /* 0x000fe200078e0a0a */
[----:B------:R-:W-:Y:S02]  /*0300*/  @!P1 IADD3 R9, PT, PT, R9, 0x1, RZ ;  /* 0x0000000109099810 */ /* 0x000fe40007ffe0ff */
[----:B------:R-:W-:Y:S02]  /*0310*/  ISETP.NE.AND P1, PT, R11, RZ, PT ;  /* 0x000000ff0b00720c */ /* 0x000fe40003f25270 */
[----:B------:R-:W-:Y:S02]  /*0320*/  ISETP.GE.U32.AND P0, PT, R7, R10, PT ;  /* 0x0000000a0700720c */ /* 0x000fe40003f06070 */
[----:B------:R-:W-:-:S04]  /*0330*/  LOP3.LUT R7, R6, R11, RZ, 0x3c, !PT ;  /* 0x0000000b06077212 */ /* 0x000fc800078e3cff */
[----:B------:R-:W-:Y:S01]  /*0340*/  ISETP.GE.AND P2, PT, R7, RZ, PT ;  /* 0x000000ff0700720c */ /* 0x000fe20003f46270 */
[----:B--2---:R-:W-:-:S06]  /*0350*/  IMAD.U32 R7, RZ, RZ, UR7 ;  /* 0x00000007ff077e24 */ /* 0x004fcc000f8e00ff */
[----:B------:R-:W-:-:S06]  /*0360*/  @P0 VIADD R9, R9, 0x1 ;  /* 0x0000000109090836 */ /* 0x000fcc0000000000 */
[----:B------:R-:W-:Y:S01]  /*0370*/  @!P2 IMAD.MOV R9, RZ, RZ, -R9 ;  /* 0x000000ffff09a224 */ /* 0x000fe200078e0a09 */
[----:B------:R-:W-:-:S04]  /*0380*/  @!P1 LOP3.LUT R9, RZ, R11, RZ, 0x33, !PT ;  /* 0x0000000bff099212 */ /* 0x000fc800078e33ff */
[----:B------:R-:W-:-:S04]  /*0390*/  LOP3.LUT R9, R9, 0x1, RZ, 0xc0, !PT ;  /* 0x0000000109097812 */ /* 0x000fc800078ec0ff */
[----:B------:R-:W-:-:S13]  /*03a0*/  ISETP.NE.U32.AND P0, PT, R9, 0x1, PT ;  /* 0x000000010900780c */ /* 0x000fda0003f05070 */
.L_x_13:
[----:B------:R-:W-:Y:S01]  /*03b0*/  MOV R13, R7 ;  /* 0x00000007000d7202 */ /* 0x000fe20000000f00 */
[----:B------:R-:W-:Y:S01]  /*03c0*/  BAR.SYNC.DEFER_BLOCKING 0x0 ;  /* 0x0000000000007b1d */ /* 0x000fe20000010000 */
[----:B------:R-:W-:-:S04]  /*03d0*/  SHF.R.U32.HI R7, RZ, 0x1, R7 ;  /* 0x00000001ff077819 */ /* 0x000fc80000011607 */
[----:B------:R-:W-:Y:S01]  /*03e0*/  ISETP.NE.U32.AND P3, PT, R7, RZ, PT ;  /* 0x000000ff0700720c */ /* 0x000fe20003f65070 */
[----:B------:R-:W0:Y:S01]  /*03f0*/  I2F.U32.RP R10, R7 ;  /* 0x00000007000a7306 */ /* 0x000e220000209000 */
[----:B------:R-:W-:Y:S01]  /*0400*/  IMAD.MOV R11, RZ, RZ, -R7 ;  /* 0x000000ffff0b7224 */ /* 0x000fe200078e0a07 */
[----:B------:R-:W-:Y:S06]  /*0410*/  BSSY.RECONVERGENT B0, `(.L_x_8) ;  /* 0x0000024000007945 */ /* 0x000fec0003800200 */
[----:B0-----:R-:W0:Y:S02]  /*0420*/  MUFU.RCP R10, R10 ;  /* 0x0000000a000a7308 */ /* 0x001e240000001000 */
[----:B0-----:R-:W-:-:S06]  /*0430*/  VIADD R8, R10, 0xffffffe ;  /* 0x0ffffffe0a087836 */ /* 0x001fcc0000000000 */
[----:B-1----:R0:W1:Y:S02]  /*0440*/  F2I.FTZ.U32.TRUNC.NTZ R9, R8 ;  /* 0x0000000800097305 */ /* 0x002064000021f000 */
[----:B0-----:R-:W-:Y:S02]  /*0450*/  IMAD.MOV.U32 R8, RZ, RZ, RZ ;  /* 0x000000ffff087224 */ /* 0x001fe400078e00ff */
[----:B-1----:R-:W-:-:S04]  /*0460*/  IMAD R11, R11, R9, RZ ;  /* 0x000000090b0b7224 */ /* 0x002fc800078e02ff */
[----:B------:R-:W-:-:S06]  /*0470*/  IMAD.HI.U32 R9, R9, R11, R8 ;  /* 0x0000000b09097227 */ /* 0x000fcc00078e0008 */
[----:B------:R-:W-:-:S05]  /*0480*/  IMAD.HI.U32 R9, R9, R0, RZ ;  /* 0x0000000009097227 */ /* 0x000fca00078e00ff */
[----:B------:R-:W-:-:S05]  /*0490*/  IADD3 R12, PT, PT, -R9, RZ, RZ ;  /* 0x000000ff090c7210 */ /* 0x000fca0007ffe1ff */
[----:B------:R-:W-:-:S05]  /*04a0*/  IMAD R12, R7, R12, R0 ;  /* 0x0000000c070c7224 */ /* 0x000fca00078e0200 */
[----:B------:R-:W-:-:S13]  /*04b0*/  ISETP.GE.U32.AND P1, PT, R12, R7, PT ;  /* 0x000000070c00720c */ /* 0x000fda0003f26070 */
[----:B------:R-:W-:Y:S02]  /*04c0*/  @P1 IMAD.IADD R12, R12, 0x1, -R7 ;  /* 0x000000010c0c1824 */ /* 0x000fe400078e0a07 */
[----:B------:R-:W-:-:S03]  /*04d0*/  @P1 VIADD R9, R9, 0x1 ;  /* 0x0000000109091836 */ /* 0x000fc60000000000 */
[----:B------:R-:W-:-:S13]  /*04e0*/  ISETP.GE.U32.AND P2, PT, R12, R7, PT ;  /* 0x000000070c00720c */ /* 0x000fda0003f46070 */
[----:B------:R-:W-:Y:S01]  /*04f0*/  @P2 VIADD R9, R9, 0x1 ;  /* 0x0000000109092836 */ /* 0x000fe20000000000 */
[----:B------:R-:W-:-:S04]  /*0500*/  @!P3 LOP3.LUT R9, RZ, R7, RZ, 0x33, !PT ;  /* 0x00000007ff09b212 */ /* 0x000fc800078e33ff */
[----:B------:R-:W-:-:S04]  /*0510*/  LOP3.LUT R9, R9, 0x1, RZ, 0xc0, !PT ;  /* 0x0000000109097812 */ /* 0x000fc800078ec0ff */
[----:B------:R-:W-:-:S13]  /*0520*/  ISETP.NE.U32.AND P1, PT, R9, 0x1, PT ;  /* 0x000000010900780c */ /* 0x000fda0003f25070 */
[----:B------:R-:W-:Y:S05]  /*0530*/  @!P1 BRA `(.L_x_9) ;  /* 0x0000000000449947 */ /* 0x000fea0003800000 */
[----:B------:R-:W-:Y:S01]  /*0540*/  BSSY.RELIABLE B1, `(.L_x_10) ;  /* 0x000000e000017945 */ /* 0x000fe20003800100 */
[----:B------:R-:W-:-:S03]  /*0550*/  LEA R11, R7, R5, 0x2 ;  /* 0x00000005070b7211 */ /* 0x000fc600078e10ff */
[----:B------:R-:W-:Y:S05]  /*0560*/  @!P0 BRA `(.L_x_11) ;  /* 0x0000000000188947 */ /* 0x000fea0003800000 */
[----:B------:R-:W-:Y:S04]  /*0570*/  LDS R8, [R5] ;  /* 0x0000000005087984 */ /* 0x000fe80000000800 */
[----:B------:R-:W0:Y:S02]  /*0580*/  LDS R9, [R11] ;  /* 0x000000000b097984 */ /* 0x000e240000000800 */
[----:B0-----:R-:W-:-:S13]  /*0590*/  ISETP.GT.AND P1, PT, R8, R9, PT ;  /* 0x000000090800720c */ /* 0x001fda0003f24270 */
[----:B------:R-:W-:Y:S05]  /*05a0*/  @!P1 BREAK.RELIABLE B1 ;  /* 0x0000000000019942 */ /* 0x000fea0003800100 */
[----:B------:R-:W-:Y:S05]  /*05b0*/  @P1 BRA `(.L_x_12) ;  /* 0x0000000000181947 */ /* 0x000fea0003800000 */
[----:B------:R-:W-:Y:S05]  /*05c0*/  BRA `(.L_x_9) ;  /* 0x0000000000207947 */ /* 0x000fea0003800000 */
.L_x_11:
[----:B------:R-:W-:Y:S04]  /*05d0*/  LDS R8, [R5] ;  /* 0x0000000005087984 */ /* 0x000fe80000000800 */
[----:B------:R-:W0:Y:S02]  /*05e0*/  LDS R9, [R11] ;  /* 0x000000000b097984 */ /* 0x000e240000000800 */
[----:B0-----:R-:W-:-:S13]  /*05f0*/  ISETP.GE.AND P1, PT, R8, R9, PT ;  /* 0x000000090800720c */ /* 0x001fda0003f26270 */
[----:B------:R-:W-:Y:S05]  /*0600*/  @P1 BREAK.RELIABLE B1 ;  /* 0x0000000000011942 */ /* 0x000fea0003800100 */
[----:B------:R-:W-:Y:S05]  /*0610*/  @P1 BRA `(.L_x_9) ;  /* 0x00000000000c1947 */ /* 0x000fea0003800000 */
.L_x_12:
[----:B------:R-:W-:Y:S05]  /*0620*/  BSYNC.RELIABLE B1 ;  /* 0x0000000000017941 */ /* 0x000fea0003800100 */
.L_x_10:
[----:B------:R0:W-:Y:S04]  /*0630*/  STS [R5], R9 ;  /* 0x0000000905007388 */ /* 0x0001e80000000800 */
[----:B------:R0:W-:Y:S02]  /*0640*/  STS [R11], R8 ;  /* 0x000000080b007388 */ /* 0x0001e40000000800 */
.L_x_9:
[----:B------:R-:W-:Y:S05]  /*0650*/  BSYNC.RECONVERGENT B0 ;  /* 0x0000000000007941 */ /* 0x000fea0003800200 */
.L_x_8:
[----:B------:R-:W-:Y:S05]  /*0660*/  WARPSYNC.ALL ;  /* 0x0000000000007948 */ /* 0x000fea0003800000 */
[----:B------:R-:W-:Y:S01]  /*0670*/  BAR.SYNC.DEFER_BLOCKING 0x0 ;  /* 0x0000000000007b1d */ /* 0x000fe20000010000 */
[----:B------:R-:W-:-:S05]  /*0680*/  ISETP.GT.U32.AND P1, PT, R13, 0x3, PT ;  /* 0x000000030d00780c */ /* 0x000fca0003f24070 */
[----:B0-----:R-:W0:Y:S04]  /*0690*/  LDS R9, [R5] ;  /* 0x0000000005097984 */ /* 0x001e280000000800 */
[----:B0-----:R1:W-:Y:S04]  /*06a0*/  STG.E desc[UR10][R2.64], R9 ;  /* 0x0000000902007986 */ /* 0x0013e8000c10190a */
[----:B------:R-:W-:Y:S05]  /*06b0*/  @P1 BRA `(.L_x_13) ;  /* 0xfffffffc003c1947 */ /* 0x000fea000383ffff */
.L_x_7:
[----:B------:R-:W2:Y:S01]  /*06c0*/  LDCU UR7, c[0x0][0x388] ;  /* 0x00007100ff0777ac */ /* 0x000ea20008000800 */
[----:B------:R-:W-:Y:S01]  /*06d0*/  VIADD R6, R6, UR6 ;  /* 0x0000000606067c36 */ /* 0x000fe20008000000 */
[----:B------:R-:W-:-:S04]  /*06e0*/  UIADD3 UR4, UPT, UPT, UR6, UR4, URZ ;  /* 0x0000000406047290 */ /* 0x000fc8000fffe0ff */
[----:B--2---:R-:W-:-:S09]  /*06f0*/  UISETP.GE.AND UP0, UPT, UR4, UR7, UPT ;  /* 0x000000070400728c */ /* 0x004fd2000bf06270 */
[----:B------:R-:W-:Y:S05]  /*0700*/  BRA.U !UP0, `(.L_x_14) ;  /* 0xfffffff908847547 */ /* 0x000fea000b83ffff */
[----:B------:R-:W-:Y:S05]  /*0710*/  EXIT ;  /* 0x000000000000794d */ /* 0x000fea0003800000 */
.L_x_15:
        /* <DEDUP_REMOVED lines=14> */
.L_x_17:


//--------------------- .nv.shared.reserved.0     --------------------------
	.section	.nv.shared.reserved.0,"aw",@nobits
	.weak		__nv_reservedSMEM_offset_0_alias
	.size		__nv_reservedSMEM_offset_0_alias, 0, 64
	.other		__nv_reservedSMEM_offset_0_alias,@"STO_CUDA_RESERVED_SHARED STV_DEFAULT"
__nv_reservedSMEM_offset_0_alias:
	.zero		0
	.zero		64


//--------------------- .nv.shared._Z13bitonic_mergePiiii --------------------------
	.section	.nv.shared._Z13bitonic_mergePiiii,"aw",@nobits
	.sectionflags	@""
	.align	4
.nv.shared._Z13bitonic_mergePiiii:
	.zero		5120


//--------------------- .nv.constant0._Z20bitonic_half_cleanerPiiii --------------------------
	.section	.nv.constant0._Z20bitonic_half_cleanerPiiii,"a",@progbits
	.sectionflags	@""
	.align	4
.nv.constant0._Z20bitonic_half_cleanerPiiii:
	.zero		916


//--------------------- .nv.constant0._Z13bitonic_mergePiiii --------------------------
	.section	.nv.constant0._Z13bitonic_mergePiiii,"a",@progbits
	.sectionflags	@""
	.align	4
.nv.constant0._Z13bitonic_mergePiiii:
	.zero		916


//--------------------- SYMBOLS --------------------------

	.type		.nv.reservedSmem.offset0,@object
	.size		.nv.reservedSmem.offset0,0x4
	.type		.nv.reservedSmem.cap,@object
	.size		.nv.reservedSmem.cap,0x4
